	.headerflags	@"EF_CUDA_TEXMODE_UNIFIED EF_CUDA_64BIT_ADDRESS EF_CUDA_ACCELERATORS EF_CUDA_SM90 EF_CUDA_VIRTUAL_SM(EF_CUDA_SM90)"
	.elftype	@"ET_EXEC"


//--------------------- .nv.info                  --------------------------
	.section	.nv.info,"",@"SHT_CUDA_INFO"
	.align	4


	//----- nvinfo : EIATTR_REGCOUNT
	.align		4
        /*0000*/ 	.byte	0x04, 0x2f
        /*0002*/ 	.short	(.L_3 - .L_2)
	.align		4
.L_2:
        /*0004*/ 	.word	index@(triton_poi_fused_cat_26)
        /*0008*/ 	.word	0x0000001a


	//----- nvinfo : EIATTR_MIN_STACK_SIZE
	.align		4
.L_3:
        /*000c*/ 	.byte	0x04, 0x12
        /*000e*/ 	.short	(.L_5 - .L_4)
	.align		4
.L_4:
        /*0010*/ 	.word	index@(triton_poi_fused_cat_26)
        /*0014*/ 	.word	0x00000000


	//----- nvinfo : EIATTR_FRAME_SIZE
	.align		4
.L_5:
        /*0018*/ 	.byte	0x04, 0x11
        /*001a*/ 	.short	(.L_7 - .L_6)
	.align		4
.L_6:
        /*001c*/ 	.word	index@(triton_poi_fused_cat_26)
        /*0020*/ 	.word	0x00000000


	//----- nvinfo : EIATTR_MIN_STACK_SIZE
	.align		4
.L_7:
        /*0024*/ 	.byte	0x04, 0x12
        /*0026*/ 	.short	(.L_9 - .L_8)
	.align		4
.L_8:
        /*0028*/ 	.word	index@(triton_poi_fused_cat_26)
        /*002c*/ 	.word	0x00000000
.L_9:


//--------------------- .nv.info.triton_poi_fused_cat_26 --------------------------
	.section	.nv.info.triton_poi_fused_cat_26,"",@"SHT_CUDA_INFO"
	.sectionflags	@""
	.align	4


	//----- nvinfo : EIATTR_CUDA_API_VERSION
	.align		4
        /*0000*/ 	.byte	0x04, 0x37
        /*0002*/ 	.short	(.L_11 - .L_10)
.L_10:
        /*0004*/ 	.word	0x0000007c


	//----- nvinfo : EIATTR_KPARAM_INFO
	.align		4
.L_11:
        /*0008*/ 	.byte	0x04, 0x17
        /*000a*/ 	.short	(.L_13 - .L_12)
.L_12:
        /*000c*/ 	.word	0x00000000
        /*0010*/ 	.short	0x0007
        /*0012*/ 	.short	0x0038
        /*0014*/ 	.byte	0x00, 0xf0, 0x11, 0x00


	//----- nvinfo : EIATTR_KPARAM_INFO
	.align		4
.L_13:
        /*0018*/ 	.byte	0x04, 0x17
        /*001a*/ 	.short	(.L_15 - .L_14)
.L_14:
        /*001c*/ 	.word	0x00000000
        /*0020*/ 	.short	0x0006
        /*0022*/ 	.short	0x0030
        /*0024*/ 	.byte	0x00, 0xf4, 0x21, 0x00


	//----- nvinfo : EIATTR_KPARAM_INFO
	.align		4
.L_15:
        /*0028*/ 	.byte	0x04, 0x17
        /*002a*/ 	.short	(.L_17 - .L_16)
.L_16:
        /*002c*/ 	.word	0x00000000
        /*0030*/ 	.short	0x0005
        /*0032*/ 	.short	0x0028
        /*0034*/ 	.byte	0x00, 0xf4, 0x21, 0x00


	//----- nvinfo : EIATTR_KPARAM_INFO
	.align		4
.L_17:
        /*0038*/ 	.byte	0x04, 0x17
        /*003a*/ 	.short	(.L_19 - .L_18)
.L_18:
        /*003c*/ 	.word	0x00000000
        /*0040*/ 	.short	0x0004
        /*0042*/ 	.short	0x0020
        /*0044*/ 	.byte	0x00, 0xf4, 0x21, 0x00


	//----- nvinfo : EIATTR_KPARAM_INFO
	.align		4
.L_19:
        /*0048*/ 	.byte	0x04, 0x17
        /*004a*/ 	.short	(.L_21 - .L_20)
.L_20:
        /*004c*/ 	.word	0x00000000
        /*0050*/ 	.short	0x0003
        /*0052*/ 	.short	0x0018
        /*0054*/ 	.byte	0x00, 0xf4, 0x21, 0x00


	//----- nvinfo : EIATTR_KPARAM_INFO
	.align		4
.L_21:
        /*0058*/ 	.byte	0x04, 0x17
        /*005a*/ 	.short	(.L_23 - .L_22)
.L_22:
        /*005c*/ 	.word	0x00000000
        /*0060*/ 	.short	0x0002
        /*0062*/ 	.short	0x0010
        /*0064*/ 	.byte	0x00, 0xf4, 0x21, 0x00


	//----- nvinfo : EIATTR_KPARAM_INFO
	.align		4
.L_23:
        /*0068*/ 	.byte	0x04, 0x17
        /*006a*/ 	.short	(.L_25 - .L_24)
.L_24:
        /*006c*/ 	.word	0x00000000
        /*0070*/ 	.short	0x0001
        /*0072*/ 	.short	0x0008
        /*0074*/ 	.byte	0x00, 0xf4, 0x21, 0x00


	//----- nvinfo : EIATTR_KPARAM_INFO
	.align		4
.L_25:
        /*0078*/ 	.byte	0x04, 0x17
        /*007a*/ 	.short	(.L_27 - .L_26)
.L_26:
        /*007c*/ 	.word	0x00000000
        /*0080*/ 	.short	0x0000
        /*0082*/ 	.short	0x0000
        /*0084*/ 	.byte	0x00, 0xf4, 0x21, 0x00


	//----- nvinfo : EIATTR_SPARSE_MMA_MASK
	.align		4
.L_27:
        /*0088*/ 	.byte	0x03, 0x50
        /*008a*/ 	.short	0x0000


	//----- nvinfo : EIATTR_MAXREG_COUNT
	.align		4
        /*008c*/ 	.byte	0x03, 0x1b
        /*008e*/ 	.short	0x00ff


	//----- nvinfo : EIATTR_EXIT_INSTR_OFFSETS
	.align		4
        /*0090*/ 	.byte	0x04, 0x1c
        /*0092*/ 	.short	(.L_29 - .L_28)


	//   ....[0]....
.L_28:
        /*0094*/ 	.word	0x000006b0


	//   ....[1]....
        /*0098*/ 	.word	0x000006d0


	//----- nvinfo : EIATTR_REQNTID
	.align		4
.L_29:
        /*009c*/ 	.byte	0x04, 0x10
        /*009e*/ 	.short	(.L_31 - .L_30)
.L_30:
        /*00a0*/ 	.word	0x00000100
        /*00a4*/ 	.word	0x00000001
        /*00a8*/ 	.word	0x00000001


	//----- nvinfo : EIATTR_CBANK_PARAM_SIZE
	.align		4
.L_31:
        /*00ac*/ 	.byte	0x03, 0x19
        /*00ae*/ 	.short	0x003c


	//----- nvinfo : EIATTR_PARAM_CBANK
	.align		4
        /*00b0*/ 	.byte	0x04, 0x0a
        /*00b2*/ 	.short	(.L_33 - .L_32)
	.align		4
.L_32:
        /*00b4*/ 	.word	index@(.nv.constant0.triton_poi_fused_cat_26)
        /*00b8*/ 	.short	0x0210
        /*00ba*/ 	.short	0x003c


	//----- nvinfo : EIATTR_SW_WAR
	.align		4
.L_33:
        /*00bc*/ 	.byte	0x04, 0x36
        /*00be*/ 	.short	(.L_35 - .L_34)
.L_34:
        /*00c0*/ 	.word	0x00000008
.L_35:


//--------------------- .nv.callgraph             --------------------------
	.section	.nv.callgraph,"",@"SHT_CUDA_CALLGRAPH"
	.align	4
	.sectionentsize	8
	.align		4
        /*0000*/ 	.word	0x00000000
	.align		4
        /*0004*/ 	.word	0xffffffff
	.align		4
        /*0008*/ 	.word	0x00000000
	.align		4
        /*000c*/ 	.word	0xfffffffe
	.align		4
        /*0010*/ 	.word	0x00000000
	.align		4
        /*0014*/ 	.word	0xfffffffd
	.align		4
        /*0018*/ 	.word	0x00000000
	.align		4
        /*001c*/ 	.word	0xfffffffc


//--------------------- .nv.constant4             --------------------------
	.section	.nv.constant4,"a",@progbits
	.align	8
	.align		8
.nv.constant4:
        /*0000*/ 	.dword	_$_str
	.align		8
        /*0008*/ 	.dword	_$_str_$_2


//--------------------- .text.triton_poi_fused_cat_26 --------------------------
	.section	.text.triton_poi_fused_cat_26,"ax",@progbits
	.align	128
        .global         triton_poi_fused_cat_26
        .type           triton_poi_fused_cat_26,@function
        .size           triton_poi_fused_cat_26,(.L_x_1 - triton_poi_fused_cat_26)
        .other          triton_poi_fused_cat_26,@"STO_CUDA_ENTRY STV_DEFAULT"
triton_poi_fused_cat_26:
.text.triton_poi_fused_cat_26:
[----:B------:R-:W0:Y:S01]  /*0000*/  LDC R1, c[0x0][0x28] ;  /* 0x00000a00ff017b82 */ /* 0x000e220000000800 */
[----:B------:R-:W1:Y:S07]  /*0010*/  S2R R0, SR_TID.X ;  /* 0x0000000000007919 */ /* 0x000e6e0000002100 */
[----:B------:R-:W2:Y:S01]  /*0020*/  LDC.64 R4, c[0x0][0x220] ;  /* 0x00008800ff047b82 */ /* 0x000ea20000000a00 */
[----:B------:R-:W-:Y:S01]  /*0030*/  CS2R R10, SRZ ;  /* 0x00000000000a7805 */ /* 0x000fe2000001ff00 */
[----:B------:R-:W-:Y:S01]  /*0040*/  ULDC.64 UR4, c[0x0][0x208] ;  /* 0x0000820000047ab9 */ /* 0x000fe20000000a00 */
[----:B------:R-:W3:Y:S05]  /*0050*/  S2R R3, SR_CTAID.X ;  /* 0x0000000000037919 */ /* 0x000eea0000002500 */
[----:B------:R-:W4:Y:S08]  /*0060*/  LDC.64 R18, c[0x0][0x210] ;  /* 0x00008400ff127b82 */ /* 0x000f300000000a00 */
[----:B------:R-:W5:Y:S08]  /*0070*/  LDC.64 R8, c[0x0][0x218] ;  /* 0x00008600ff087b82 */ /* 0x000f700000000a00 */
[----:B------:R-:W2:Y:S01]  /*0080*/  LDC.64 R6, c[0x0][0x228] ;  /* 0x00008a00ff067b82 */ /* 0x000ea20000000a00 */
[----:B------:R-:W-:Y:S01]  /*0090*/  IMAD.MOV.U32 R12, RZ, RZ, RZ ;  /* 0x000000ffff0c7224 */ /* 0x000fe200078e00ff */
[----:B------:R-:W-:Y:S01]  /*00a0*/  ULDC.64 UR6, c[0x0][0x238] ;  /* 0x00008e0000067ab9 */ /* 0x000fe20000000a00 */
[----:B-1----:R-:W-:-:S05]  /*00b0*/  IMAD.SHL.U32 R0, R0, 0x2, RZ ;  /* 0x0000000200007824 */ /* 0x002fca00078e00ff */
[----:B------:R-:W-:-:S05]  /*00c0*/  LOP3.LUT R0, R0, 0x1fe, RZ, 0xc0, !PT ;  /* 0x000001fe00007812 */ /* 0x000fca00078ec0ff */
[----:B---3--:R-:W-:-:S05]  /*00d0*/  IMAD R0, R3, 0x200, R0 ;  /* 0x0000020003007824 */ /* 0x008fca00078e0200 */
[----:B------:R-:W-:-:S04]  /*00e0*/  SHF.R.S32.HI R3, RZ, 0x1f, R0 ;  /* 0x0000001fff037819 */ /* 0x000fc80000011400 */
[----:B------:R-:W-:-:S04]  /*00f0*/  LEA.HI R14, R3, R0, RZ, 0x8 ;  /* 0x00000000030e7211 */ /* 0x000fc800078f40ff */
[----:B------:R-:W-:-:S05]  /*0100*/  SHF.R.S32.HI R13, RZ, 0x8, R14 ;  /* 0x00000008ff0d7819 */ /* 0x000fca000001140e */
[----:B------:R-:W-:-:S05]  /*0110*/  IMAD.HI R2, R13, 0xdbeb61f, RZ ;  /* 0x0dbeb61f0d027827 */ /* 0x000fca00078e02ff */
[----:B------:R-:W-:-:S04]  /*0120*/  SHF.R.U32.HI R3, RZ, 0x1f, R2 ;  /* 0x0000001fff037819 */ /* 0x000fc80000011602 */
[----:B------:R-:W-:-:S05]  /*0130*/  LEA.HI.SX32 R2, R2, R3, 0x1d ;  /* 0x0000000302027211 */ /* 0x000fca00078feaff */
[----:B------:R-:W-:-:S04]  /*0140*/  IMAD R13, R2, -0x95, R13 ;  /* 0xffffff6b020d7824 */ /* 0x000fc800078e020d */
[C---:B--2---:R-:W-:Y:S01]  /*0150*/  IMAD.WIDE R4, R13.reuse, 0x4, R4 ;  /* 0x000000040d047825 */ /* 0x044fe200078e0204 */
[----:B------:R-:W-:-:S04]  /*0160*/  ISETP.GE.AND P2, PT, R13, 0x80, PT ;  /* 0x000000800d00780c */ /* 0x000fc80003f46270 */
[----:B------:R-:W-:-:S13]  /*0170*/  ISETP.LT.AND P3, PT, R0, 0x25400, !P2 ;  /* 0x000254000000780c */ /* 0x000fda0005761270 */
[----:B------:R-:W2:Y:S04]  /*0180*/  @P3 LDG.E.EL R11, desc[UR4][R4.64] ;  /* 0x00000004040b3981 */ /* 0x000ea8000c2e1900 */
[----:B------:R1:W3:Y:S01]  /*0190*/  @P3 LDG.E.EL R10, desc[UR4][R4.64] ;  /* 0x00000004040a3981 */ /* 0x0002e2000c2e1900 */
[----:B------:R-:W-:-:S04]  /*01a0*/  IMAD.HI R15, R0, 0xdbeb61f, RZ ;  /* 0x0dbeb61f000f7827 */ /* 0x000fc800078e02ff */
[----:B-----5:R-:W-:Y:S01]  /*01b0*/  IMAD.WIDE R8, R13, 0x4, R8 ;  /* 0x000000040d087825 */ /* 0x020fe200078e0208 */
[----:B------:R-:W-:-:S04]  /*01c0*/  SHF.R.U32.HI R2, RZ, 0x1f, R15 ;  /* 0x0000001fff027819 */ /* 0x000fc8000001160f */
[----:B------:R-:W-:Y:S02]  /*01d0*/  LEA.HI.SX32 R15, R15, R2, 0x15 ;  /* 0x000000020f0f7211 */ /* 0x000fe400078faaff */
[----:B-1----:R-:W-:Y:S01]  /*01e0*/  CS2R R4, SRZ ;  /* 0x0000000000047805 */ /* 0x002fe2000001ff00 */
[----:B------:R-:W5:Y:S02]  /*01f0*/  @P3 LDG.E.EL R12, desc[UR4][R8.64] ;  /* 0x00000004080c3981 */ /* 0x000f64000c2e1900 */
[----:B------:R-:W-:-:S04]  /*0200*/  IMAD R2, R15, -0x9500, R0 ;  /* 0xffff6b000f027824 */ /* 0x000fc800078e0200 */
[----:B------:R-:W-:Y:S02]  /*0210*/  IMAD R17, R15, 0x8000, R2 ;  /* 0x000080000f117824 */ /* 0x000fe400078e0202 */
[----:B------:R-:W1:Y:S02]  /*0220*/  LDC.64 R2, c[0x0][0x230] ;  /* 0x00008c00ff027b82 */ /* 0x000e640000000a00 */
[----:B----4-:R-:W-:Y:S01]  /*0230*/  IMAD.WIDE R18, R17, 0x4, R18 ;  /* 0x0000000411127825 */ /* 0x010fe200078e0212 */
[----:B------:R-:W-:-:S04]  /*0240*/  CS2R R16, SRZ ;  /* 0x0000000000107805 */ /* 0x000fc8000001ff00 */
[----:B------:R1:W4:Y:S01]  /*0250*/  @P3 LDG.E.64 R4, desc[UR4][R18.64] ;  /* 0x0000000412043981 */ /* 0x000322000c1e1b00 */
[----:B------:R-:W-:Y:S01]  /*0260*/  LOP3.LUT R23, R14, 0xffffff00, RZ, 0xc0, !PT ;  /* 0xffffff000e177812 */ /* 0x000fe200078ec0ff */
[----:B------:R-:W-:Y:S02]  /*0270*/  IMAD R15, R15, 0x1500, RZ ;  /* 0x000015000f0f7824 */ /* 0x000fe400078e02ff */
[----:B------:R1:W4:Y:S01]  /*0280*/  @P3 LDG.E.EL R17, desc[UR4][R8.64] ;  /* 0x0000000408113981 */ /* 0x000322000c2e1900 */
[----:B0-----:R-:W-:Y:S01]  /*0290*/  IMAD.WIDE R20, R13, 0x4, R6 ;  /* 0x000000040d147825 */ /* 0x001fe200078e0206 */
[----:B------:R-:W-:-:S03]  /*02a0*/  CS2R R6, SRZ ;  /* 0x0000000000067805 */ /* 0x000fc6000001ff00 */
[C---:B------:R-:W-:Y:S01]  /*02b0*/  IMAD.IADD R23, R0.reuse, 0x1, -R23 ;  /* 0x0000000100177824 */ /* 0x040fe200078e0a17 */
[----:B------:R-:W-:Y:S01]  /*02c0*/  ISETP.GE.AND P0, PT, R0, 0x25400, PT ;  /* 0x000254000000780c */ /* 0x000fe20003f06270 */
[C---:B------:R-:W-:Y:S01]  /*02d0*/  IMAD.SHL.U32 R14, R13.reuse, 0x100, RZ ;  /* 0x000001000d0e7824 */ /* 0x040fe200078e00ff */
[----:B------:R-:W4:Y:S01]  /*02e0*/  @P3 LDG.E.EL R16, desc[UR4][R20.64] ;  /* 0x0000000414103981 */ /* 0x000f22000c2e1900 */
[----:B-1----:R-:W-:Y:S01]  /*02f0*/  IMAD.WIDE R18, R13, 0x4, R2 ;  /* 0x000000040d127825 */ /* 0x002fe200078e0202 */
[--C-:B------:R-:W-:Y:S02]  /*0300*/  SHF.R.S32.HI R3, RZ, 0x1f, R15.reuse ;  /* 0x0000001fff037819 */ /* 0x100fe4000001140f */
[----:B------:R-:W5:Y:S01]  /*0310*/  @P3 LDG.E.EL R6, desc[UR4][R20.64] ;  /* 0x0000000414063981 */ /* 0x000f62000c2e1900 */
[----:B------:R-:W-:Y:S01]  /*0320*/  IMAD.MOV.U32 R2, RZ, RZ, RZ ;  /* 0x000000ffff027224 */ /* 0x000fe200078e00ff */
[----:B------:R-:W-:Y:S02]  /*0330*/  IADD3 R15, P4, P5, R14, R23, R15 ;  /* 0x000000170e0f7210 */ /* 0x000fe40007d9e00f */
[----:B------:R-:W5:Y:S01]  /*0340*/  @P3 LDG.E.EL R7, desc[UR4][R18.64] ;  /* 0x0000000412073981 */ /* 0x000f62000c2e1900 */
[----:B------:R-:W-:-:S02]  /*0350*/  SHF.R.S32.HI R23, RZ, 0x1f, R23 ;  /* 0x0000001fff177819 */ /* 0x000fc40000011417 */
[----:B------:R-:W-:Y:S01]  /*0360*/  SHF.R.S32.HI R14, RZ, 0x1f, R14 ;  /* 0x0000001fff0e7819 */ /* 0x000fe2000001140e */
[----:B------:R0:W5:Y:S01]  /*0370*/  @P3 LDG.E.EL R2, desc[UR4][R18.64] ;  /* 0x0000000412023981 */ /* 0x000162000c2e1900 */
[----:B------:R-:W-:Y:S02]  /*0380*/  ISETP.GT.AND P1, PT, R13, 0x7f, !P0 ;  /* 0x0000007f0d00780c */ /* 0x000fe40004724270 */
[----:B------:R-:W-:Y:S02]  /*0390*/  IADD3.X R14, R14, R23, R3, P4, P5 ;  /* 0x000000170e0e7210 */ /* 0x000fe400027ea403 */
[----:B------:R-:W-:-:S04]  /*03a0*/  LEA R8, P4, R15, UR6, 0x2 ;  /* 0x000000060f087c11 */ /* 0x000fc8000f8810ff */
[----:B------:R-:W-:Y:S02]  /*03b0*/  LEA.HI.X R9, R15, UR7, R14, 0x2, P4 ;  /* 0x000000070f097c11 */ /* 0x000fe4000a0f140e */
[----:B------:R-:W-:-:S06]  /*03c0*/  CS2R R14, SRZ ;  /* 0x00000000000e7805 */ /* 0x000fcc000001ff00 */
[----:B------:R1:W5:Y:S01]  /*03d0*/  @P1 LDG.E.64 R14, desc[UR4][R8.64+-0x20000] ;  /* 0xfe000004080e1981 */ /* 0x000362000c1e1b00 */
[----:B0-----:R-:W-:Y:S01]  /*03e0*/  IMAD.MOV.U32 R19, RZ, RZ, 0x3e800000 ;  /* 0x3e800000ff137424 */ /* 0x001fe200078e00ff */
[----:B--2---:R-:W-:-:S05]  /*03f0*/  SEL R3, R11, RZ, P3 ;  /* 0x000000ff0b037207 */ /* 0x004fca0001800000 */
[----:B------:R-:W-:Y:S01]  /*0400*/  FADD R3, R3, 9.9999997473787516356e-06 ;  /* 0x3727c5ac03037421 */ /* 0x000fe20000000000 */
[----:B---3--:R-:W-:-:S03]  /*0410*/  SEL R10, R10, RZ, P3 ;  /* 0x000000ff0a0a7207 */ /* 0x008fc60001800000 */
[----:B------:R-:W0:Y:S02]  /*0420*/  MUFU.SQRT R11, R3 ;  /* 0x00000003000b7308 */ /* 0x000e240000002000 */
[----:B------:R-:W-:-:S06]  /*0430*/  FADD R10, R10, 9.9999997473787516356e-06 ;  /* 0x3727c5ac0a0a7421 */ /* 0x000fcc0000000000 */
[----:B------:R-:W2:Y:S01]  /*0440*/  MUFU.SQRT R13, R10 ;  /* 0x0000000a000d7308 */ /* 0x000ea20000002000 */
[C---:B0-----:R-:W-:Y:S02]  /*0450*/  FSETP.GT.AND P6, PT, R11.reuse, 8.50705917302346158658e+37, PT ;  /* 0x7e8000000b00780b */ /* 0x041fe40003fc4000 */
[----:B------:R-:W-:Y:S02]  /*0460*/  FSETP.GEU.AND P5, PT, R11, 1.175494350822287508e-38, PT ;  /* 0x008000000b00780b */ /* 0x000fe40003fae000 */
[----:B------:R-:W-:Y:S02]  /*0470*/  FSEL R18, R19, 1, P6 ;  /* 0x3f80000013127808 */ /* 0x000fe40003000000 */
[----:B--2---:R-:W-:-:S07]  /*0480*/  FSETP.GT.AND P4, PT, R13, 8.50705917302346158658e+37, PT ;  /* 0x7e8000000d00780b */ /* 0x004fce0003f84000 */
[----:B------:R-:W-:Y:S01]  /*0490*/  @P6 FMUL R11, R11, 0.25 ;  /* 0x3e8000000b0b6820 */ /* 0x000fe20000400000 */
[----:B------:R-:W-:-:S03]  /*04a0*/  FSETP.GEU.AND P6, PT, R13, 1.175494350822287508e-38, PT ;  /* 0x008000000d00780b */ /* 0x000fc60003fce000 */
[----:B------:R-:W-:Y:S02]  /*04b0*/  @!P5 FMUL R11, R11, 16777216 ;  /* 0x4b8000000b0bd820 */ /* 0x000fe40000400000 */
[----:B------:R-:W-:-:S04]  /*04c0*/  @P4 FMUL R13, R13, 0.25 ;  /* 0x3e8000000d0d4820 */ /* 0x000fc80000400000 */
[----:B------:R-:W0:Y:S04]  /*04d0*/  MUFU.RCP R11, R11 ;  /* 0x0000000b000b7308 */ /* 0x000e280000001000 */
[----:B------:R-:W-:Y:S01]  /*04e0*/  @!P6 FMUL R13, R13, 16777216 ;  /* 0x4b8000000d0de820 */ /* 0x000fe20000400000 */
[----:B----4-:R-:W-:Y:S02]  /*04f0*/  SEL R4, R4, RZ, P3 ;  /* 0x000000ff04047207 */ /* 0x010fe40001800000 */
[----:B-----5:R-:W-:-:S03]  /*0500*/  SEL R3, R12, RZ, P3 ;  /* 0x000000ff0c037207 */ /* 0x020fc60001800000 */
[----:B------:R-:W2:Y:S01]  /*0510*/  MUFU.RCP R13, R13 ;  /* 0x0000000d000d7308 */ /* 0x000ea20000001000 */
[----:B------:R-:W-:Y:S01]  /*0520*/  FSEL R10, R19, 1, P4 ;  /* 0x3f800000130a7808 */ /* 0x000fe20002000000 */
[----:B-1----:R-:W-:Y:S01]  /*0530*/  FADD R8, R4, -R3 ;  /* 0x8000000304087221 */ /* 0x002fe20000000000 */
[----:B------:R-:W-:Y:S01]  /*0540*/  SEL R3, R5, RZ, P3 ;  /* 0x000000ff05037207 */ /* 0x000fe20001800000 */
[----:B------:R-:W-:Y:S01]  /*0550*/  @!P5 FMUL R18, R18, 16777216 ;  /* 0x4b8000001212d820 */ /* 0x000fe20000400000 */
[----:B------:R-:W1:Y:S01]  /*0560*/  LDC.64 R4, c[0x0][0x240] ;  /* 0x00009000ff047b82 */ /* 0x000e620000000a00 */
[----:B------:R-:W-:Y:S01]  /*0570*/  SEL R12, R17, RZ, P3 ;  /* 0x000000ff110c7207 */ /* 0x000fe20001800000 */
[----:B------:R-:W-:Y:S01]  /*0580*/  @!P6 FMUL R10, R10, 16777216 ;  /* 0x4b8000000a0ae820 */ /* 0x000fe20000400000 */
[----:B0-----:R-:W-:-:S03]  /*0590*/  FMUL R9, R11, R18 ;  /* 0x000000120b097220 */ /* 0x001fc60000400000 */
[----:B------:R-:W-:Y:S01]  /*05a0*/  FADD R3, R3, -R12 ;  /* 0x8000000c03037221 */ /* 0x000fe20000000000 */
[----:B------:R-:W-:Y:S01]  /*05b0*/  FMUL R8, R8, R9 ;  /* 0x0000000908087220 */ /* 0x000fe20000400000 */
[----:B--2---:R-:W-:Y:S01]  /*05c0*/  FMUL R10, R13, R10 ;  /* 0x0000000a0d0a7220 */ /* 0x004fe20000400000 */
[----:B------:R-:W-:Y:S02]  /*05d0*/  SEL R9, R16, RZ, P3 ;  /* 0x000000ff10097207 */ /* 0x000fe40001800000 */
[----:B------:R-:W-:Y:S02]  /*05e0*/  SEL R6, R6, RZ, P3 ;  /* 0x000000ff06067207 */ /* 0x000fe40001800000 */
[----:B------:R-:W-:Y:S01]  /*05f0*/  SEL R11, R7, RZ, P3 ;  /* 0x000000ff070b7207 */ /* 0x000fe20001800000 */
[----:B------:R-:W-:Y:S01]  /*0600*/  FMUL R7, R3, R10 ;  /* 0x0000000a03077220 */ /* 0x000fe20000400000 */
[----:B------:R-:W-:-:S03]  /*0610*/  SEL R2, R2, RZ, P3 ;  /* 0x000000ff02027207 */ /* 0x000fc60001800000 */
[----:B------:R-:W-:Y:S02]  /*0620*/  FFMA R3, R8, R9, R11 ;  /* 0x0000000908037223 */ /* 0x000fe4000000000b */
[----:B------:R-:W-:-:S03]  /*0630*/  FFMA R2, R7, R6, R2 ;  /* 0x0000000607027223 */ /* 0x000fc60000000002 */
[C---:B------:R-:W-:Y:S02]  /*0640*/  FSETP.GEU.AND P3, PT, R3.reuse, RZ, PT ;  /* 0x000000ff0300720b */ /* 0x040fe40003f6e000 */
[----:B------:R-:W-:Y:S01]  /*0650*/  FSETP.GEU.AND P4, PT, R2, RZ, PT ;  /* 0x000000ff0200720b */ /* 0x000fe20003f8e000 */
[----:B-1----:R-:W-:Y:S01]  /*0660*/  IMAD.WIDE R4, R0, 0x4, R4 ;  /* 0x0000000400047825 */ /* 0x002fe200078e0204 */
[----:B------:R-:W-:Y:S02]  /*0670*/  FSEL R6, R3, RZ, P3 ;  /* 0x000000ff03067208 */ /* 0x000fe40001800000 */
[----:B------:R-:W-:Y:S02]  /*0680*/  FSEL R7, R2, RZ, P4 ;  /* 0x000000ff02077208 */ /* 0x000fe40002000000 */
[----:B------:R-:W-:Y:S02]  /*0690*/  @P2 SEL R6, R14, RZ, P1 ;  /* 0x000000ff0e062207 */ /* 0x000fe40000800000 */
[----:B------:R-:W-:Y:S01]  /*06a0*/  @P2 SEL R7, R15, RZ, P1 ;  /* 0x000000ff0f072207 */ /* 0x000fe20000800000 */
[----:B------:R-:W-:Y:S06]  /*06b0*/  @P0 EXIT ;  /* 0x000000000000094d */ /* 0x000fec0003800000 */
[----:B------:R-:W-:Y:S01]  /*06c0*/  STG.E.64 desc[UR4][R4.64], R6 ;  /* 0x0000000604007986 */ /* 0x000fe2000c101b04 */
[----:B------:R-:W-:Y:S05]  /*06d0*/  EXIT ;  /* 0x000000000000794d */ /* 0x000fea0003800000 */
.L_x_0:
[----:B------:R-:W-:-:S00]  /*06e0*/  BRA `(.L_x_0) ;  /* 0xfffffffc00fc7947 */ /* 0x000fc0000383ffff */
[----:B------:R-:W-:-:S00]  /*06f0*/  NOP ;  /* 0x0000000000007918 */ /* 0x000fc00000000000 */
        /* <DEDUP_REMOVED lines=8> */
.L_x_1:


//--------------------- .nv.global.init           --------------------------
	.section	.nv.global.init,"aw",@progbits
.nv.global.init:
	.type		_$_str,@object
	.size		_$_str,(_$_str_$_2 - _$_str)
_$_str:
        /*0000*/ 	.byte	0x5f, 0x5f, 0x43, 0x55, 0x44, 0x41, 0x5f, 0x46, 0x54, 0x5a, 0x00
	.type		_$_str_$_2,@object
	.size		_$_str_$_2,(.L_1 - _$_str_$_2)
_$_str_$_2:
        /*000b*/ 	.byte	0x5f, 0x5f, 0x43, 0x55, 0x44, 0x41, 0x5f, 0x50, 0x52, 0x45, 0x43, 0x5f, 0x53, 0x51, 0x52, 0x54
        /*001b*/ 	.byte	0x00
.L_1:


//--------------------- .nv.constant0.triton_poi_fused_cat_26 --------------------------
	.section	.nv.constant0.triton_poi_fused_cat_26,"a",@progbits
	.sectionflags	@""
	.align	4
.nv.constant0.triton_poi_fused_cat_26:
	.zero		588
